//
// Generated by NVIDIA NVVM Compiler
//
// Compiler Build ID: CL-36424714
// Cuda compilation tools, release 13.0, V13.0.88
// Based on NVVM 20.0.0
//

.version 9.0
.target sm_100
.address_size 64

	// .globl	axpy_checked

.visible .entry axpy_checked(
	.param .u64 .ptr .align 1 axpy_checked_param_0,
	.param .u64 .ptr .align 1 axpy_checked_param_1,
	.param .f32 axpy_checked_param_2,
	.param .u32 axpy_checked_param_3,
	.param .u64 .ptr .align 1 axpy_checked_param_4
)
{
	.reg .pred 	%p<2>;
	.reg .b32 	%r<6>;
	.reg .b32 	%f<5>;
	.reg .b64 	%rd<11>;

	ld.param.u64 	%rd1, [axpy_checked_param_0];
	ld.param.u64 	%rd2, [axpy_checked_param_1];
	ld.param.f32 	%f1, [axpy_checked_param_2];
	ld.param.u32 	%r2, [axpy_checked_param_3];
	ld.param.u64 	%rd3, [axpy_checked_param_4];
	mov.u32 	%r3, %ctaid.x;
	mov.u32 	%r4, %ntid.x;
	mov.u32 	%r5, %tid.x;
	mad.lo.s32 	%r1, %r3, %r4, %r5;
	setp.ge.s32 	%p1, %r1, %r2;
	@%p1 bra 	$L__BB0_2;
	cvta.to.global.u64 	%rd4, %rd1;
	cvta.to.global.u64 	%rd5, %rd2;
	cvta.to.global.u64 	%rd6, %rd3;
	mul.wide.s32 	%rd7, %r1, 4;
	add.s64 	%rd8, %rd4, %rd7;
	ld.global.f32 	%f2, [%rd8];
	add.s64 	%rd9, %rd5, %rd7;
	ld.global.f32 	%f3, [%rd9];
	fma.rn.f32 	%f4, %f1, %f2, %f3;
	add.s64 	%rd10, %rd6, %rd7;
	st.global.f32 	[%rd10], %f4;
$L__BB0_2:
	ret;

}


// ===== COMPILED SASS (sm_100) =====

	.target	sm_100

	.elftype	@"ET_EXEC"


//--------------------- .note.nv.tkinfo           --------------------------
	.section	.note.nv.tkinfo,"",@"SHT_NOTE"
	.sectionflags	@"SHF_NOTE_NV_TKINFO"
	.tkinfo
        /*0018*/ 	.word	0x00000002
        /*0030*/ 	.string	""
        /*0030*/ 	.string	"ptxas"
        /*0030*/ 	.string	"Cuda compilation tools, release 13.0, V13.0.88"
        /*0030*/ 	.string	"Build cuda_13.0.r13.0/compiler.36424714_0"
        /*0030*/ 	.string	"-arch sm_100 -m 64 "



//--------------------- .note.nv.cuinfo           --------------------------
	.section	.note.nv.cuinfo,"",@"SHT_NOTE"
	.sectionflags	@"SHF_NOTE_NV_CUINFO"
        /*0018*/ 	.short	0x0002
        /*001a*/ 	.short	0x0064
        /*001c*/ 	.short	0x0082
	.zero		2


//--------------------- .nv.info                  --------------------------
	.section	.nv.info,"",@"SHT_CUDA_INFO"
	.align	4


	//----- nvinfo : EIATTR_REGCOUNT
	.align		4
        /*0000*/ 	.byte	0x04, 0x2f
        /*0002*/ 	.short	(.L_1 - .L_0)
	.align		4
.L_0:
        /*0004*/ 	.word	index@(axpy_checked)
        /*0008*/ 	.word	0x0000000c


	//----- nvinfo : EIATTR_FRAME_SIZE
	.align		4
.L_1:
        /*000c*/ 	.byte	0x04, 0x11
        /*000e*/ 	.short	(.L_3 - .L_2)
	.align		4
.L_2:
        /*0010*/ 	.word	index@(axpy_checked)
        /*0014*/ 	.word	0x00000000


	//----- nvinfo : EIATTR_MIN_STACK_SIZE
	.align		4
.L_3:
        /*0018*/ 	.byte	0x04, 0x12
        /*001a*/ 	.short	(.L_5 - .L_4)
	.align		4
.L_4:
        /*001c*/ 	.word	index@(axpy_checked)
        /*0020*/ 	.word	0x00000000
.L_5:


//--------------------- .nv.compat                --------------------------
	.section	.nv.compat,"",@"SHT_CUDA_COMPAT_INFO"
	.align	4
        /*0000*/ 	.byte	0x02, 0x09, 0x00, 0x00, 0x02, 0x02, 0x01, 0x00, 0x02, 0x05, 0x05, 0x00, 0x03, 0x07, 0x01, 0x01
        /*0010*/ 	.byte	0x02, 0x03, 0x00, 0x00, 0x02, 0x06, 0x01, 0x00, 0x04, 0x0b, 0x08, 0x00, 0x09, 0x00, 0x00, 0x00
        /*0020*/ 	.byte	0x00, 0x00, 0x00, 0x00


//--------------------- .nv.info.axpy_checked     --------------------------
	.section	.nv.info.axpy_checked,"",@"SHT_CUDA_INFO"
	.sectionflags	@""
	.align	4


	//----- nvinfo : EIATTR_CUDA_API_VERSION
	.align		4
        /*0000*/ 	.byte	0x04, 0x37
        /*0002*/ 	.short	(.L_7 - .L_6)
.L_6:
        /*0004*/ 	.word	0x00000082


	//----- nvinfo : EIATTR_KPARAM_INFO
	.align		4
.L_7:
        /*0008*/ 	.byte	0x04, 0x17
        /*000a*/ 	.short	(.L_9 - .L_8)
.L_8:
        /*000c*/ 	.word	0x00000000
        /*0010*/ 	.short	0x0004
        /*0012*/ 	.short	0x0018
        /*0014*/ 	.byte	0x00, 0xf5, 0x21, 0x00


	//----- nvinfo : EIATTR_KPARAM_INFO
	.align		4
.L_9:
        /*0018*/ 	.byte	0x04, 0x17
        /*001a*/ 	.short	(.L_11 - .L_10)
.L_10:
        /*001c*/ 	.word	0x00000000
        /*0020*/ 	.short	0x0003
        /*0022*/ 	.short	0x0014
        /*0024*/ 	.byte	0x00, 0xf0, 0x11, 0x00


	//----- nvinfo : EIATTR_KPARAM_INFO
	.align		4
.L_11:
        /*0028*/ 	.byte	0x04, 0x17
        /*002a*/ 	.short	(.L_13 - .L_12)
.L_12:
        /*002c*/ 	.word	0x00000000
        /*0030*/ 	.short	0x0002
        /*0032*/ 	.short	0x0010
        /*0034*/ 	.byte	0x00, 0xf0, 0x11, 0x00


	//----- nvinfo : EIATTR_KPARAM_INFO
	.align		4
.L_13:
        /*0038*/ 	.byte	0x04, 0x17
        /*003a*/ 	.short	(.L_15 - .L_14)
.L_14:
        /*003c*/ 	.word	0x00000000
        /*0040*/ 	.short	0x0001
        /*0042*/ 	.short	0x0008
        /*0044*/ 	.byte	0x00, 0xf5, 0x21, 0x00


	//----- nvinfo : EIATTR_KPARAM_INFO
	.align		4
.L_15:
        /*0048*/ 	.byte	0x04, 0x17
        /*004a*/ 	.short	(.L_17 - .L_16)
.L_16:
        /*004c*/ 	.word	0x00000000
        /*0050*/ 	.short	0x0000
        /*0052*/ 	.short	0x0000
        /*0054*/ 	.byte	0x00, 0xf5, 0x21, 0x00


	//----- nvinfo : EIATTR_SPARSE_MMA_MASK
	.align		4
.L_17:
        /*0058*/ 	.byte	0x03, 0x50
        /*005a*/ 	.short	0x0000


	//----- nvinfo : EIATTR_MAXREG_COUNT
	.align		4
        /*005c*/ 	.byte	0x03, 0x1b
        /*005e*/ 	.short	0x00ff


	//----- nvinfo : EIATTR_MERCURY_ISA_VERSION
	.align		4
        /*0060*/ 	.byte	0x03, 0x5f
        /*0062*/ 	.short	0x0101


	//----- nvinfo : EIATTR_VRC_CTA_INIT_COUNT
	.align		4
        /*0064*/ 	.byte	0x02, 0x4a
	.zero		1
	.zero		1


	//----- nvinfo : EIATTR_EXIT_INSTR_OFFSETS
	.align		4
        /*0068*/ 	.byte	0x04, 0x1c
        /*006a*/ 	.short	(.L_19 - .L_18)


	//   ....[0]....
.L_18:
        /*006c*/ 	.word	0x00000070


	//   ....[1]....
        /*0070*/ 	.word	0x00000140


	//----- nvinfo : EIATTR_CBANK_PARAM_SIZE
	.align		4
.L_19:
        /*0074*/ 	.byte	0x03, 0x19
        /*0076*/ 	.short	0x0020


	//----- nvinfo : EIATTR_PARAM_CBANK
	.align		4
        /*0078*/ 	.byte	0x04, 0x0a
        /*007a*/ 	.short	(.L_21 - .L_20)
	.align		4
.L_20:
        /*007c*/ 	.word	index@(.nv.constant0.axpy_checked)
        /*0080*/ 	.short	0x0380
        /*0082*/ 	.short	0x0020


	//----- nvinfo : EIATTR_SW_WAR
	.align		4
.L_21:
        /*0084*/ 	.byte	0x04, 0x36
        /*0086*/ 	.short	(.L_23 - .L_22)
.L_22:
        /*0088*/ 	.word	0x00000008
.L_23:


//--------------------- .nv.callgraph             --------------------------
	.section	.nv.callgraph,"",@"SHT_CUDA_CALLGRAPH"
	.align	4
	.sectionentsize	8
	.align		4
        /*0000*/ 	.word	0x00000000
	.align		4
        /*0004*/ 	.word	0xffffffff
	.align		4
        /*0008*/ 	.word	0x00000000
	.align		4
        /*000c*/ 	.word	0xfffffffe
	.align		4
        /*0010*/ 	.word	0x00000000
	.align		4
        /*0014*/ 	.word	0xfffffffd
	.align		4
        /*0018*/ 	.word	0x00000000
	.align		4
        /*001c*/ 	.word	0xfffffffc


//--------------------- .text.axpy_checked        --------------------------
	.section	.text.axpy_checked,"ax",@progbits
	.align	128
        .global         axpy_checked
        .type           axpy_checked,@function
        .size           axpy_checked,(.L_x_1 - axpy_checked)
        .other          axpy_checked,@"STO_CUDA_ENTRY STV_DEFAULT"
axpy_checked:
.text.axpy_checked:
[----:B------:R-:W-:Y:S01]  /*0000*/  LDC R1, c[0x0][0x37c] ;  /* 0x0000df00ff017b82 */ /* 0x000fe20000000800 */
[----:B------:R-:W0:Y:S07]  /*0010*/  S2R R0, SR_TID.X ;  /* 0x0000000000007919 */ /* 0x000e2e0000002100 */
[----:B------:R-:W0:Y:S01]  /*0020*/  S2UR UR4, SR_CTAID.X ;  /* 0x00000000000479c3 */ /* 0x000e220000002500 */
[----:B------:R-:W1:Y:S07]  /*0030*/  LDCU UR5, c[0x0][0x394] ;  /* 0x00007280ff0577ac */ /* 0x000e6e0008000800 */
[----:B------:R-:W0:Y:S02]  /*0040*/  LDC R9, c[0x0][0x360] ;  /* 0x0000d800ff097b82 */ /* 0x000e240000000800 */
[----:B0-----:R-:W-:-:S05]  /*0050*/  IMAD R9, R9, UR4, R0 ;  /* 0x0000000409097c24 */ /* 0x001fca000f8e0200 */
[----:B-1----:R-:W-:-:S13]  /*0060*/  ISETP.GE.AND P0, PT, R9, UR5, PT ;  /* 0x0000000509007c0c */ /* 0x002fda000bf06270 */
[----:B------:R-:W-:Y:S05]  /*0070*/  @P0 EXIT ;  /* 0x000000000000094d */ /* 0x000fea0003800000 */
[----:B------:R-:W0:Y:S01]  /*0080*/  LDC.64 R2, c[0x0][0x380] ;  /* 0x0000e000ff027b82 */ /* 0x000e220000000a00 */
[----:B------:R-:W1:Y:S01]  /*0090*/  LDCU.64 UR4, c[0x0][0x358] ;  /* 0x00006b00ff0477ac */ /* 0x000e620008000a00 */
[----:B------:R-:W2:Y:S06]  /*00a0*/  LDCU UR6, c[0x0][0x390] ;  /* 0x00007200ff0677ac */ /* 0x000eac0008000800 */
[----:B------:R-:W3:Y:S08]  /*00b0*/  LDC.64 R4, c[0x0][0x388] ;  /* 0x0000e200ff047b82 */ /* 0x000ef00000000a00 */
[----:B------:R-:W4:Y:S01]  /*00c0*/  LDC.64 R6, c[0x0][0x398] ;  /* 0x0000e600ff067b82 */ /* 0x000f220000000a00 */
[----:B0-----:R-:W-:-:S06]  /*00d0*/  IMAD.WIDE R2, R9, 0x4, R2 ;  /* 0x0000000409027825 */ /* 0x001fcc00078e0202 */
[----:B-1----:R-:W2:Y:S01]  /*00e0*/  LDG.E R2, desc[UR4][R2.64] ;  /* 0x0000000402027981 */ /* 0x002ea2000c1e1900 */
[----:B---3--:R-:W-:-:S06]  /*00f0*/  IMAD.WIDE R4, R9, 0x4, R4 ;  /* 0x0000000409047825 */ /* 0x008fcc00078e0204 */
[----:B------:R-:W2:Y:S01]  /*0100*/  LDG.E R5, desc[UR4][R4.64] ;  /* 0x0000000404057981 */ /* 0x000ea2000c1e1900 */
[----:B----4-:R-:W-:-:S04]  /*0110*/  IMAD.WIDE R6, R9, 0x4, R6 ;  /* 0x0000000409067825 */ /* 0x010fc800078e0206 */
[----:B--2---:R-:W-:-:S05]  /*0120*/  FFMA R9, R2, UR6, R5 ;  /* 0x0000000602097c23 */ /* 0x004fca0008000005 */
[----:B------:R-:W-:Y:S01]  /*0130*/  STG.E desc[UR4][R6.64], R9 ;  /* 0x0000000906007986 */ /* 0x000fe2000c101904 */
[----:B------:R-:W-:Y:S05]  /*0140*/  EXIT ;  /* 0x000000000000794d */ /* 0x000fea0003800000 */
.L_x_0:
[----:B------:R-:W-:-:S00]  /*0150*/  BRA `(.L_x_0) ;  /* 0xfffffffc00fc7947 */ /* 0x000fc0000383ffff */
[----:B------:R-:W-:-:S00]  /*0160*/  NOP ;  /* 0x0000000000007918 */ /* 0x000fc00000000000 */
        /* <DEDUP_REMOVED lines=9> */
.L_x_1:


//--------------------- .nv.shared.reserved.0     --------------------------
	.section	.nv.shared.reserved.0,"aw",@nobits
	.weak		__nv_reservedSMEM_offset_0_alias
	.size		__nv_reservedSMEM_offset_0_alias, 0, 64
	.other		__nv_reservedSMEM_offset_0_alias,@"STO_CUDA_RESERVED_SHARED STV_DEFAULT"
__nv_reservedSMEM_offset_0_alias:
	.zero		0
	.zero		64


//--------------------- .nv.constant0.axpy_checked --------------------------
	.section	.nv.constant0.axpy_checked,"a",@progbits
	.sectionflags	@""
	.align	4
.nv.constant0.axpy_checked:
	.zero		928


//--------------------- SYMBOLS --------------------------

	.type		.nv.reservedSmem.offset0,@object
	.size		.nv.reservedSmem.offset0,0x4
